//
// Generated by NVIDIA NVVM Compiler
//
// Compiler Build ID: CL-36424714
// Cuda compilation tools, release 13.0, V13.0.88
// Based on NVVM 20.0.0
//

.version 9.0
.target sm_100
.address_size 64

	// .globl	_Z22rcp_stress_kernel_fp16P6__halfi

.visible .entry _Z22rcp_stress_kernel_fp16P6__halfi(
	.param .u64 .ptr .align 1 _Z22rcp_stress_kernel_fp16P6__halfi_param_0,
	.param .u32 _Z22rcp_stress_kernel_fp16P6__halfi_param_1
)
{
	.reg .pred 	%p<35>;
	.reg .b16 	%rs<332>;
	.reg .b32 	%r<10>;
	.reg .b32 	%f<199>;
	.reg .b64 	%rd<5>;

	ld.param.u64 	%rd1, [_Z22rcp_stress_kernel_fp16P6__halfi_param_0];
	ld.param.u32 	%r4, [_Z22rcp_stress_kernel_fp16P6__halfi_param_1];
	mov.u32 	%r5, %ctaid.x;
	mov.u32 	%r6, %ntid.x;
	mov.u32 	%r7, %tid.x;
	mad.lo.s32 	%r1, %r5, %r6, %r7;
	setp.ge.s32 	%p1, %r1, %r4;
	@%p1 bra 	$L__BB0_52;
	cvt.rn.f32.s32 	%f60, %r1;
	mul.f32 	%f61, %f60, 0f3727C5AC;
	add.f32 	%f62, %f61, 0f00000000;
	add.f32 	%f50, %f62, 0f3FC00000;
	// begin inline asm
	{  cvt.rn.f16.f32 %rs315, %f50;}

	// end inline asm
	add.f32 	%f63, %f61, 0f3DCCCCCD;
	add.f32 	%f51, %f63, 0f3FC00000;
	// begin inline asm
	{  cvt.rn.f16.f32 %rs314, %f51;}

	// end inline asm
	add.f32 	%f64, %f61, 0f3E4CCCCD;
	add.f32 	%f52, %f64, 0f3FC00000;
	// begin inline asm
	{  cvt.rn.f16.f32 %rs313, %f52;}

	// end inline asm
	add.f32 	%f65, %f61, 0f3E99999A;
	add.f32 	%f53, %f65, 0f3FC00000;
	// begin inline asm
	{  cvt.rn.f16.f32 %rs312, %f53;}

	// end inline asm
	add.f32 	%f66, %f61, 0f3ECCCCCD;
	add.f32 	%f54, %f66, 0f3FC00000;
	// begin inline asm
	{  cvt.rn.f16.f32 %rs311, %f54;}

	// end inline asm
	add.f32 	%f67, %f61, 0f3F000000;
	add.f32 	%f55, %f67, 0f3FC00000;
	// begin inline asm
	{  cvt.rn.f16.f32 %rs310, %f55;}

	// end inline asm
	add.f32 	%f68, %f61, 0f3F19999A;
	add.f32 	%f56, %f68, 0f3FC00000;
	// begin inline asm
	{  cvt.rn.f16.f32 %rs309, %f56;}

	// end inline asm
	add.f32 	%f69, %f61, 0f3F333333;
	add.f32 	%f57, %f69, 0f3FC00000;
	// begin inline asm
	{  cvt.rn.f16.f32 %rs308, %f57;}

	// end inline asm
	mov.f32 	%f58, 0f3F800000;
	// begin inline asm
	{  cvt.rn.f16.f32 %rs89, %f58;}

	// end inline asm
	// begin inline asm
	{  cvt.f32.f16 %f59, %rs89;}

	// end inline asm
	mov.b32 	%r9, 0;
$L__BB0_2:
	// begin inline asm
	{  cvt.f32.f16 %f70, %rs315;}

	// end inline asm
	// begin inline asm
	{rcp.approx.ftz.f32 %f71, %f70;
}
	// end inline asm
	mul.f32 	%f73, %f59, %f71;
	// begin inline asm
	{  cvt.rn.f16.f32 %rs316, %f73;}

	// end inline asm
	// begin inline asm
	{abs.f16 %rs93,%rs316;
}
	// end inline asm
	mov.b16 	%rs97, 143;
	// begin inline asm
	{ .reg .pred __$temp3;
  setp.lt.f16  __$temp3, %rs93, %rs97;
  selp.u16 %rs95, 1, 0, __$temp3;}
	// end inline asm
	setp.eq.s16 	%p2, %rs95, 0;
	@%p2 bra 	$L__BB0_5;
	mov.f32 	%f74, 0f00000000;
	// begin inline asm
	{  cvt.rn.f16.f32 %rs98, %f74;}

	// end inline asm
	// begin inline asm
	{ .reg .pred __$temp3;
  setp.lt.f16  __$temp3, %rs98, %rs93;
  selp.u16 %rs99, 1, 0, __$temp3;}
	// end inline asm
	setp.eq.s16 	%p3, %rs99, 0;
	@%p3 bra 	$L__BB0_5;
	neg.f32 	%f76, %f70;
	fma.rn.f32 	%f77, %f76, %f73, %f59;
	fma.rn.f32 	%f75, %f71, %f77, %f73;
	// begin inline asm
	{  cvt.rn.f16.f32 %rs316, %f75;}

	// end inline asm
$L__BB0_5:
	// begin inline asm
	{  cvt.f32.f16 %f78, %rs314;}

	// end inline asm
	// begin inline asm
	{rcp.approx.ftz.f32 %f79, %f78;
}
	// end inline asm
	mul.f32 	%f81, %f59, %f79;
	// begin inline asm
	{  cvt.rn.f16.f32 %rs317, %f81;}

	// end inline asm
	// begin inline asm
	{abs.f16 %rs105,%rs317;
}
	// end inline asm
	mov.b16 	%rs109, 143;
	// begin inline asm
	{ .reg .pred __$temp3;
  setp.lt.f16  __$temp3, %rs105, %rs109;
  selp.u16 %rs107, 1, 0, __$temp3;}
	// end inline asm
	setp.eq.s16 	%p4, %rs107, 0;
	@%p4 bra 	$L__BB0_8;
	mov.f32 	%f82, 0f00000000;
	// begin inline asm
	{  cvt.rn.f16.f32 %rs110, %f82;}

	// end inline asm
	// begin inline asm
	{ .reg .pred __$temp3;
  setp.lt.f16  __$temp3, %rs110, %rs105;
  selp.u16 %rs111, 1, 0, __$temp3;}
	// end inline asm
	setp.eq.s16 	%p5, %rs111, 0;
	@%p5 bra 	$L__BB0_8;
	neg.f32 	%f84, %f78;
	fma.rn.f32 	%f85, %f84, %f81, %f59;
	fma.rn.f32 	%f83, %f79, %f85, %f81;
	// begin inline asm
	{  cvt.rn.f16.f32 %rs317, %f83;}

	// end inline asm
$L__BB0_8:
	// begin inline asm
	{  cvt.f32.f16 %f86, %rs313;}

	// end inline asm
	// begin inline asm
	{rcp.approx.ftz.f32 %f87, %f86;
}
	// end inline asm
	mul.f32 	%f89, %f59, %f87;
	// begin inline asm
	{  cvt.rn.f16.f32 %rs318, %f89;}

	// end inline asm
	// begin inline asm
	{abs.f16 %rs117,%rs318;
}
	// end inline asm
	mov.b16 	%rs121, 143;
	// begin inline asm
	{ .reg .pred __$temp3;
  setp.lt.f16  __$temp3, %rs117, %rs121;
  selp.u16 %rs119, 1, 0, __$temp3;}
	// end inline asm
	setp.eq.s16 	%p6, %rs119, 0;
	@%p6 bra 	$L__BB0_11;
	mov.f32 	%f90, 0f00000000;
	// begin inline asm
	{  cvt.rn.f16.f32 %rs122, %f90;}

	// end inline asm
	// begin inline asm
	{ .reg .pred __$temp3;
  setp.lt.f16  __$temp3, %rs122, %rs117;
  selp.u16 %rs123, 1, 0, __$temp3;}
	// end inline asm
	setp.eq.s16 	%p7, %rs123, 0;
	@%p7 bra 	$L__BB0_11;
	neg.f32 	%f92, %f86;
	fma.rn.f32 	%f93, %f92, %f89, %f59;
	fma.rn.f32 	%f91, %f87, %f93, %f89;
	// begin inline asm
	{  cvt.rn.f16.f32 %rs318, %f91;}

	// end inline asm
$L__BB0_11:
	// begin inline asm
	{  cvt.f32.f16 %f94, %rs312;}

	// end inline asm
	// begin inline asm
	{rcp.approx.ftz.f32 %f95, %f94;
}
	// end inline asm
	mul.f32 	%f97, %f59, %f95;
	// begin inline asm
	{  cvt.rn.f16.f32 %rs319, %f97;}

	// end inline asm
	// begin inline asm
	{abs.f16 %rs129,%rs319;
}
	// end inline asm
	mov.b16 	%rs133, 143;
	// begin inline asm
	{ .reg .pred __$temp3;
  setp.lt.f16  __$temp3, %rs129, %rs133;
  selp.u16 %rs131, 1, 0, __$temp3;}
	// end inline asm
	setp.eq.s16 	%p8, %rs131, 0;
	@%p8 bra 	$L__BB0_14;
	mov.f32 	%f98, 0f00000000;
	// begin inline asm
	{  cvt.rn.f16.f32 %rs134, %f98;}

	// end inline asm
	// begin inline asm
	{ .reg .pred __$temp3;
  setp.lt.f16  __$temp3, %rs134, %rs129;
  selp.u16 %rs135, 1, 0, __$temp3;}
	// end inline asm
	setp.eq.s16 	%p9, %rs135, 0;
	@%p9 bra 	$L__BB0_14;
	neg.f32 	%f100, %f94;
	fma.rn.f32 	%f101, %f100, %f97, %f59;
	fma.rn.f32 	%f99, %f95, %f101, %f97;
	// begin inline asm
	{  cvt.rn.f16.f32 %rs319, %f99;}

	// end inline asm
$L__BB0_14:
	// begin inline asm
	{  cvt.f32.f16 %f102, %rs311;}

	// end inline asm
	// begin inline asm
	{rcp.approx.ftz.f32 %f103, %f102;
}
	// end inline asm
	mul.f32 	%f105, %f59, %f103;
	// begin inline asm
	{  cvt.rn.f16.f32 %rs320, %f105;}

	// end inline asm
	// begin inline asm
	{abs.f16 %rs141,%rs320;
}
	// end inline asm
	mov.b16 	%rs145, 143;
	// begin inline asm
	{ .reg .pred __$temp3;
  setp.lt.f16  __$temp3, %rs141, %rs145;
  selp.u16 %rs143, 1, 0, __$temp3;}
	// end inline asm
	setp.eq.s16 	%p10, %rs143, 0;
	@%p10 bra 	$L__BB0_17;
	mov.f32 	%f106, 0f00000000;
	// begin inline asm
	{  cvt.rn.f16.f32 %rs146, %f106;}

	// end inline asm
	// begin inline asm
	{ .reg .pred __$temp3;
  setp.lt.f16  __$temp3, %rs146, %rs141;
  selp.u16 %rs147, 1, 0, __$temp3;}
	// end inline asm
	setp.eq.s16 	%p11, %rs147, 0;
	@%p11 bra 	$L__BB0_17;
	neg.f32 	%f108, %f102;
	fma.rn.f32 	%f109, %f108, %f105, %f59;
	fma.rn.f32 	%f107, %f103, %f109, %f105;
	// begin inline asm
	{  cvt.rn.f16.f32 %rs320, %f107;}

	// end inline asm
$L__BB0_17:
	// begin inline asm
	{  cvt.f32.f16 %f110, %rs310;}

	// end inline asm
	// begin inline asm
	{rcp.approx.ftz.f32 %f111, %f110;
}
	// end inline asm
	mul.f32 	%f113, %f59, %f111;
	// begin inline asm
	{  cvt.rn.f16.f32 %rs321, %f113;}

	// end inline asm
	// begin inline asm
	{abs.f16 %rs153,%rs321;
}
	// end inline asm
	mov.b16 	%rs157, 143;
	// begin inline asm
	{ .reg .pred __$temp3;
  setp.lt.f16  __$temp3, %rs153, %rs157;
  selp.u16 %rs155, 1, 0, __$temp3;}
	// end inline asm
	setp.eq.s16 	%p12, %rs155, 0;
	@%p12 bra 	$L__BB0_20;
	mov.f32 	%f114, 0f00000000;
	// begin inline asm
	{  cvt.rn.f16.f32 %rs158, %f114;}

	// end inline asm
	// begin inline asm
	{ .reg .pred __$temp3;
  setp.lt.f16  __$temp3, %rs158, %rs153;
  selp.u16 %rs159, 1, 0, __$temp3;}
	// end inline asm
	setp.eq.s16 	%p13, %rs159, 0;
	@%p13 bra 	$L__BB0_20;
	neg.f32 	%f116, %f110;
	fma.rn.f32 	%f117, %f116, %f113, %f59;
	fma.rn.f32 	%f115, %f111, %f117, %f113;
	// begin inline asm
	{  cvt.rn.f16.f32 %rs321, %f115;}

	// end inline asm
$L__BB0_20:
	// begin inline asm
	{  cvt.f32.f16 %f118, %rs309;}

	// end inline asm
	// begin inline asm
	{rcp.approx.ftz.f32 %f119, %f118;
}
	// end inline asm
	mul.f32 	%f121, %f59, %f119;
	// begin inline asm
	{  cvt.rn.f16.f32 %rs322, %f121;}

	// end inline asm
	// begin inline asm
	{abs.f16 %rs165,%rs322;
}
	// end inline asm
	mov.b16 	%rs169, 143;
	// begin inline asm
	{ .reg .pred __$temp3;
  setp.lt.f16  __$temp3, %rs165, %rs169;
  selp.u16 %rs167, 1, 0, __$temp3;}
	// end inline asm
	setp.eq.s16 	%p14, %rs167, 0;
	@%p14 bra 	$L__BB0_23;
	mov.f32 	%f122, 0f00000000;
	// begin inline asm
	{  cvt.rn.f16.f32 %rs170, %f122;}

	// end inline asm
	// begin inline asm
	{ .reg .pred __$temp3;
  setp.lt.f16  __$temp3, %rs170, %rs165;
  selp.u16 %rs171, 1, 0, __$temp3;}
	// end inline asm
	setp.eq.s16 	%p15, %rs171, 0;
	@%p15 bra 	$L__BB0_23;
	neg.f32 	%f124, %f118;
	fma.rn.f32 	%f125, %f124, %f121, %f59;
	fma.rn.f32 	%f123, %f119, %f125, %f121;
	// begin inline asm
	{  cvt.rn.f16.f32 %rs322, %f123;}

	// end inline asm
$L__BB0_23:
	// begin inline asm
	{  cvt.f32.f16 %f126, %rs308;}

	// end inline asm
	// begin inline asm
	{rcp.approx.ftz.f32 %f127, %f126;
}
	// end inline asm
	mul.f32 	%f129, %f59, %f127;
	// begin inline asm
	{  cvt.rn.f16.f32 %rs323, %f129;}

	// end inline asm
	// begin inline asm
	{abs.f16 %rs177,%rs323;
}
	// end inline asm
	mov.b16 	%rs181, 143;
	// begin inline asm
	{ .reg .pred __$temp3;
  setp.lt.f16  __$temp3, %rs177, %rs181;
  selp.u16 %rs179, 1, 0, __$temp3;}
	// end inline asm
	setp.eq.s16 	%p16, %rs179, 0;
	@%p16 bra 	$L__BB0_26;
	mov.f32 	%f130, 0f00000000;
	// begin inline asm
	{  cvt.rn.f16.f32 %rs182, %f130;}

	// end inline asm
	// begin inline asm
	{ .reg .pred __$temp3;
  setp.lt.f16  __$temp3, %rs182, %rs177;
  selp.u16 %rs183, 1, 0, __$temp3;}
	// end inline asm
	setp.eq.s16 	%p17, %rs183, 0;
	@%p17 bra 	$L__BB0_26;
	neg.f32 	%f132, %f126;
	fma.rn.f32 	%f133, %f132, %f129, %f59;
	fma.rn.f32 	%f131, %f127, %f133, %f129;
	// begin inline asm
	{  cvt.rn.f16.f32 %rs323, %f131;}

	// end inline asm
$L__BB0_26:
	// begin inline asm
	{  cvt.f32.f16 %f134, %rs316;}

	// end inline asm
	// begin inline asm
	{rcp.approx.ftz.f32 %f135, %f134;
}
	// end inline asm
	mul.f32 	%f137, %f59, %f135;
	// begin inline asm
	{  cvt.rn.f16.f32 %rs315, %f137;}

	// end inline asm
	// begin inline asm
	{abs.f16 %rs189,%rs315;
}
	// end inline asm
	mov.b16 	%rs193, 143;
	// begin inline asm
	{ .reg .pred __$temp3;
  setp.lt.f16  __$temp3, %rs189, %rs193;
  selp.u16 %rs191, 1, 0, __$temp3;}
	// end inline asm
	setp.eq.s16 	%p18, %rs191, 0;
	@%p18 bra 	$L__BB0_29;
	mov.f32 	%f138, 0f00000000;
	// begin inline asm
	{  cvt.rn.f16.f32 %rs194, %f138;}

	// end inline asm
	// begin inline asm
	{ .reg .pred __$temp3;
  setp.lt.f16  __$temp3, %rs194, %rs189;
  selp.u16 %rs195, 1, 0, __$temp3;}
	// end inline asm
	setp.eq.s16 	%p19, %rs195, 0;
	@%p19 bra 	$L__BB0_29;
	neg.f32 	%f140, %f134;
	fma.rn.f32 	%f141, %f140, %f137, %f59;
	fma.rn.f32 	%f139, %f135, %f141, %f137;
	// begin inline asm
	{  cvt.rn.f16.f32 %rs315, %f139;}

	// end inline asm
$L__BB0_29:
	// begin inline asm
	{  cvt.f32.f16 %f142, %rs317;}

	// end inline asm
	// begin inline asm
	{rcp.approx.ftz.f32 %f143, %f142;
}
	// end inline asm
	mul.f32 	%f145, %f59, %f143;
	// begin inline asm
	{  cvt.rn.f16.f32 %rs314, %f145;}

	// end inline asm
	// begin inline asm
	{abs.f16 %rs201,%rs314;
}
	// end inline asm
	mov.b16 	%rs205, 143;
	// begin inline asm
	{ .reg .pred __$temp3;
  setp.lt.f16  __$temp3, %rs201, %rs205;
  selp.u16 %rs203, 1, 0, __$temp3;}
	// end inline asm
	setp.eq.s16 	%p20, %rs203, 0;
	@%p20 bra 	$L__BB0_32;
	mov.f32 	%f146, 0f00000000;
	// begin inline asm
	{  cvt.rn.f16.f32 %rs206, %f146;}

	// end inline asm
	// begin inline asm
	{ .reg .pred __$temp3;
  setp.lt.f16  __$temp3, %rs206, %rs201;
  selp.u16 %rs207, 1, 0, __$temp3;}
	// end inline asm
	setp.eq.s16 	%p21, %rs207, 0;
	@%p21 bra 	$L__BB0_32;
	neg.f32 	%f148, %f142;
	fma.rn.f32 	%f149, %f148, %f145, %f59;
	fma.rn.f32 	%f147, %f143, %f149, %f145;
	// begin inline asm
	{  cvt.rn.f16.f32 %rs314, %f147;}

	// end inline asm
$L__BB0_32:
	// begin inline asm
	{  cvt.f32.f16 %f150, %rs318;}

	// end inline asm
	// begin inline asm
	{rcp.approx.ftz.f32 %f151, %f150;
}
	// end inline asm
	mul.f32 	%f153, %f59, %f151;
	// begin inline asm
	{  cvt.rn.f16.f32 %rs313, %f153;}

	// end inline asm
	// begin inline asm
	{abs.f16 %rs213,%rs313;
}
	// end inline asm
	mov.b16 	%rs217, 143;
	// begin inline asm
	{ .reg .pred __$temp3;
  setp.lt.f16  __$temp3, %rs213, %rs217;
  selp.u16 %rs215, 1, 0, __$temp3;}
	// end inline asm
	setp.eq.s16 	%p22, %rs215, 0;
	@%p22 bra 	$L__BB0_35;
	mov.f32 	%f154, 0f00000000;
	// begin inline asm
	{  cvt.rn.f16.f32 %rs218, %f154;}

	// end inline asm
	// begin inline asm
	{ .reg .pred __$temp3;
  setp.lt.f16  __$temp3, %rs218, %rs213;
  selp.u16 %rs219, 1, 0, __$temp3;}
	// end inline asm
	setp.eq.s16 	%p23, %rs219, 0;
	@%p23 bra 	$L__BB0_35;
	neg.f32 	%f156, %f150;
	fma.rn.f32 	%f157, %f156, %f153, %f59;
	fma.rn.f32 	%f155, %f151, %f157, %f153;
	// begin inline asm
	{  cvt.rn.f16.f32 %rs313, %f155;}

	// end inline asm
$L__BB0_35:
	// begin inline asm
	{  cvt.f32.f16 %f158, %rs319;}

	// end inline asm
	// begin inline asm
	{rcp.approx.ftz.f32 %f159, %f158;
}
	// end inline asm
	mul.f32 	%f161, %f59, %f159;
	// begin inline asm
	{  cvt.rn.f16.f32 %rs312, %f161;}

	// end inline asm
	// begin inline asm
	{abs.f16 %rs225,%rs312;
}
	// end inline asm
	mov.b16 	%rs229, 143;
	// begin inline asm
	{ .reg .pred __$temp3;
  setp.lt.f16  __$temp3, %rs225, %rs229;
  selp.u16 %rs227, 1, 0, __$temp3;}
	// end inline asm
	setp.eq.s16 	%p24, %rs227, 0;
	@%p24 bra 	$L__BB0_38;
	mov.f32 	%f162, 0f00000000;
	// begin inline asm
	{  cvt.rn.f16.f32 %rs230, %f162;}

	// end inline asm
	// begin inline asm
	{ .reg .pred __$temp3;
  setp.lt.f16  __$temp3, %rs230, %rs225;
  selp.u16 %rs231, 1, 0, __$temp3;}
	// end inline asm
	setp.eq.s16 	%p25, %rs231, 0;
	@%p25 bra 	$L__BB0_38;
	neg.f32 	%f164, %f158;
	fma.rn.f32 	%f165, %f164, %f161, %f59;
	fma.rn.f32 	%f163, %f159, %f165, %f161;
	// begin inline asm
	{  cvt.rn.f16.f32 %rs312, %f163;}

	// end inline asm
$L__BB0_38:
	// begin inline asm
	{  cvt.f32.f16 %f166, %rs320;}

	// end inline asm
	// begin inline asm
	{rcp.approx.ftz.f32 %f167, %f166;
}
	// end inline asm
	mul.f32 	%f169, %f59, %f167;
	// begin inline asm
	{  cvt.rn.f16.f32 %rs311, %f169;}

	// end inline asm
	// begin inline asm
	{abs.f16 %rs237,%rs311;
}
	// end inline asm
	mov.b16 	%rs241, 143;
	// begin inline asm
	{ .reg .pred __$temp3;
  setp.lt.f16  __$temp3, %rs237, %rs241;
  selp.u16 %rs239, 1, 0, __$temp3;}
	// end inline asm
	setp.eq.s16 	%p26, %rs239, 0;
	@%p26 bra 	$L__BB0_41;
	mov.f32 	%f170, 0f00000000;
	// begin inline asm
	{  cvt.rn.f16.f32 %rs242, %f170;}

	// end inline asm
	// begin inline asm
	{ .reg .pred __$temp3;
  setp.lt.f16  __$temp3, %rs242, %rs237;
  selp.u16 %rs243, 1, 0, __$temp3;}
	// end inline asm
	setp.eq.s16 	%p27, %rs243, 0;
	@%p27 bra 	$L__BB0_41;
	neg.f32 	%f172, %f166;
	fma.rn.f32 	%f173, %f172, %f169, %f59;
	fma.rn.f32 	%f171, %f167, %f173, %f169;
	// begin inline asm
	{  cvt.rn.f16.f32 %rs311, %f171;}

	// end inline asm
$L__BB0_41:
	// begin inline asm
	{  cvt.f32.f16 %f174, %rs321;}

	// end inline asm
	// begin inline asm
	{rcp.approx.ftz.f32 %f175, %f174;
}
	// end inline asm
	mul.f32 	%f177, %f59, %f175;
	// begin inline asm
	{  cvt.rn.f16.f32 %rs310, %f177;}

	// end inline asm
	// begin inline asm
	{abs.f16 %rs249,%rs310;
}
	// end inline asm
	mov.b16 	%rs253, 143;
	// begin inline asm
	{ .reg .pred __$temp3;
  setp.lt.f16  __$temp3, %rs249, %rs253;
  selp.u16 %rs251, 1, 0, __$temp3;}
	// end inline asm
	setp.eq.s16 	%p28, %rs251, 0;
	@%p28 bra 	$L__BB0_44;
	mov.f32 	%f178, 0f00000000;
	// begin inline asm
	{  cvt.rn.f16.f32 %rs254, %f178;}

	// end inline asm
	// begin inline asm
	{ .reg .pred __$temp3;
  setp.lt.f16  __$temp3, %rs254, %rs249;
  selp.u16 %rs255, 1, 0, __$temp3;}
	// end inline asm
	setp.eq.s16 	%p29, %rs255, 0;
	@%p29 bra 	$L__BB0_44;
	neg.f32 	%f180, %f174;
	fma.rn.f32 	%f181, %f180, %f177, %f59;
	fma.rn.f32 	%f179, %f175, %f181, %f177;
	// begin inline asm
	{  cvt.rn.f16.f32 %rs310, %f179;}

	// end inline asm
$L__BB0_44:
	// begin inline asm
	{  cvt.f32.f16 %f182, %rs322;}

	// end inline asm
	// begin inline asm
	{rcp.approx.ftz.f32 %f183, %f182;
}
	// end inline asm
	mul.f32 	%f185, %f59, %f183;
	// begin inline asm
	{  cvt.rn.f16.f32 %rs309, %f185;}

	// end inline asm
	// begin inline asm
	{abs.f16 %rs261,%rs309;
}
	// end inline asm
	mov.b16 	%rs265, 143;
	// begin inline asm
	{ .reg .pred __$temp3;
  setp.lt.f16  __$temp3, %rs261, %rs265;
  selp.u16 %rs263, 1, 0, __$temp3;}
	// end inline asm
	setp.eq.s16 	%p30, %rs263, 0;
	@%p30 bra 	$L__BB0_47;
	mov.f32 	%f186, 0f00000000;
	// begin inline asm
	{  cvt.rn.f16.f32 %rs266, %f186;}

	// end inline asm
	// begin inline asm
	{ .reg .pred __$temp3;
  setp.lt.f16  __$temp3, %rs266, %rs261;
  selp.u16 %rs267, 1, 0, __$temp3;}
	// end inline asm
	setp.eq.s16 	%p31, %rs267, 0;
	@%p31 bra 	$L__BB0_47;
	neg.f32 	%f188, %f182;
	fma.rn.f32 	%f189, %f188, %f185, %f59;
	fma.rn.f32 	%f187, %f183, %f189, %f185;
	// begin inline asm
	{  cvt.rn.f16.f32 %rs309, %f187;}

	// end inline asm
$L__BB0_47:
	// begin inline asm
	{  cvt.f32.f16 %f190, %rs323;}

	// end inline asm
	// begin inline asm
	{rcp.approx.ftz.f32 %f191, %f190;
}
	// end inline asm
	mul.f32 	%f193, %f59, %f191;
	// begin inline asm
	{  cvt.rn.f16.f32 %rs308, %f193;}

	// end inline asm
	// begin inline asm
	{abs.f16 %rs273,%rs308;
}
	// end inline asm
	mov.b16 	%rs277, 143;
	// begin inline asm
	{ .reg .pred __$temp3;
  setp.lt.f16  __$temp3, %rs273, %rs277;
  selp.u16 %rs275, 1, 0, __$temp3;}
	// end inline asm
	setp.eq.s16 	%p32, %rs275, 0;
	@%p32 bra 	$L__BB0_50;
	mov.f32 	%f194, 0f00000000;
	// begin inline asm
	{  cvt.rn.f16.f32 %rs278, %f194;}

	// end inline asm
	// begin inline asm
	{ .reg .pred __$temp3;
  setp.lt.f16  __$temp3, %rs278, %rs273;
  selp.u16 %rs279, 1, 0, __$temp3;}
	// end inline asm
	setp.eq.s16 	%p33, %rs279, 0;
	@%p33 bra 	$L__BB0_50;
	neg.f32 	%f196, %f190;
	fma.rn.f32 	%f197, %f196, %f193, %f59;
	fma.rn.f32 	%f195, %f191, %f197, %f193;
	// begin inline asm
	{  cvt.rn.f16.f32 %rs308, %f195;}

	// end inline asm
$L__BB0_50:
	add.s32 	%r9, %r9, 2;
	setp.ne.s32 	%p34, %r9, 1000;
	@%p34 bra 	$L__BB0_2;
	mov.f32 	%f198, 0f00000000;
	// begin inline asm
	{  cvt.rn.f16.f32 %rs283, %f198;}

	// end inline asm
	// begin inline asm
	{add.f16 %rs284,%rs283,%rs315;
}
	// end inline asm
	// begin inline asm
	{add.f16 %rs287,%rs284,%rs314;
}
	// end inline asm
	// begin inline asm
	{add.f16 %rs290,%rs287,%rs313;
}
	// end inline asm
	// begin inline asm
	{add.f16 %rs293,%rs290,%rs312;
}
	// end inline asm
	// begin inline asm
	{add.f16 %rs296,%rs293,%rs311;
}
	// end inline asm
	// begin inline asm
	{add.f16 %rs299,%rs296,%rs310;
}
	// end inline asm
	// begin inline asm
	{add.f16 %rs302,%rs299,%rs309;
}
	// end inline asm
	// begin inline asm
	{add.f16 %rs305,%rs302,%rs308;
}
	// end inline asm
	cvta.to.global.u64 	%rd2, %rd1;
	mul.wide.s32 	%rd3, %r1, 2;
	add.s64 	%rd4, %rd2, %rd3;
	st.global.u16 	[%rd4], %rs305;
$L__BB0_52:
	ret;

}


// ===== COMPILED SASS (sm_100) =====

	.target	sm_100

	.elftype	@"ET_EXEC"


//--------------------- .note.nv.tkinfo           --------------------------
	.section	.note.nv.tkinfo,"",@"SHT_NOTE"
	.sectionflags	@"SHF_NOTE_NV_TKINFO"
	.tkinfo
        /*0018*/ 	.word	0x00000002
        /*0030*/ 	.string	""
        /*0030*/ 	.string	"ptxas"
        /*0030*/ 	.string	"Cuda compilation tools, release 13.0, V13.0.88"
        /*0030*/ 	.string	"Build cuda_13.0.r13.0/compiler.36424714_0"
        /*0030*/ 	.string	"-arch sm_100 -m 64 "



//--------------------- .note.nv.cuinfo           --------------------------
	.section	.note.nv.cuinfo,"",@"SHT_NOTE"
	.sectionflags	@"SHF_NOTE_NV_CUINFO"
        /*0018*/ 	.short	0x0002
        /*001a*/ 	.short	0x0064
        /*001c*/ 	.short	0x0082
	.zero		2


//--------------------- .nv.info                  --------------------------
	.section	.nv.info,"",@"SHT_CUDA_INFO"
	.align	4


	//----- nvinfo : EIATTR_REGCOUNT
	.align		4
        /*0000*/ 	.byte	0x04, 0x2f
        /*0002*/ 	.short	(.L_1 - .L_0)
	.align		4
.L_0:
        /*0004*/ 	.word	index@(_Z22rcp_stress_kernel_fp16P6__halfi)
        /*0008*/ 	.word	0x0000001e


	//----- nvinfo : EIATTR_FRAME_SIZE
	.align		4
.L_1:
        /*000c*/ 	.byte	0x04, 0x11
        /*000e*/ 	.short	(.L_3 - .L_2)
	.align		4
.L_2:
        /*0010*/ 	.word	index@(_Z22rcp_stress_kernel_fp16P6__halfi)
        /*0014*/ 	.word	0x00000000


	//----- nvinfo : EIATTR_MIN_STACK_SIZE
	.align		4
.L_3:
        /*0018*/ 	.byte	0x04, 0x12
        /*001a*/ 	.short	(.L_5 - .L_4)
	.align		4
.L_4:
        /*001c*/ 	.word	index@(_Z22rcp_stress_kernel_fp16P6__halfi)
        /*0020*/ 	.word	0x00000000
.L_5:


//--------------------- .nv.compat                --------------------------
	.section	.nv.compat,"",@"SHT_CUDA_COMPAT_INFO"
	.align	4
        /*0000*/ 	.byte	0x02, 0x09, 0x00, 0x00, 0x02, 0x02, 0x01, 0x00, 0x02, 0x05, 0x05, 0x00, 0x03, 0x07, 0x01, 0x01
        /*0010*/ 	.byte	0x02, 0x03, 0x00, 0x00, 0x02, 0x06, 0x01, 0x00, 0x04, 0x0b, 0x08, 0x00, 0x09, 0x00, 0x00, 0x00
        /*0020*/ 	.byte	0x00, 0x00, 0x00, 0x00


//--------------------- .nv.info._Z22rcp_stress_kernel_fp16P6__halfi --------------------------
	.section	.nv.info._Z22rcp_stress_kernel_fp16P6__halfi,"",@"SHT_CUDA_INFO"
	.sectionflags	@""
	.align	4


	//----- nvinfo : EIATTR_CUDA_API_VERSION
	.align		4
        /*0000*/ 	.byte	0x04, 0x37
        /*0002*/ 	.short	(.L_7 - .L_6)
.L_6:
        /*0004*/ 	.word	0x00000082


	//----- nvinfo : EIATTR_KPARAM_INFO
	.align		4
.L_7:
        /*0008*/ 	.byte	0x04, 0x17
        /*000a*/ 	.short	(.L_9 - .L_8)
.L_8:
        /*000c*/ 	.word	0x00000000
        /*0010*/ 	.short	0x0001
        /*0012*/ 	.short	0x0008
        /*0014*/ 	.byte	0x00, 0xf0, 0x11, 0x00


	//----- nvinfo : EIATTR_KPARAM_INFO
	.align		4
.L_9:
        /*0018*/ 	.byte	0x04, 0x17
        /*001a*/ 	.short	(.L_11 - .L_10)
.L_10:
        /*001c*/ 	.word	0x00000000
        /*0020*/ 	.short	0x0000
        /*0022*/ 	.short	0x0000
        /*0024*/ 	.byte	0x00, 0xf5, 0x21, 0x00


	//----- nvinfo : EIATTR_SPARSE_MMA_MASK
	.align		4
.L_11:
        /*0028*/ 	.byte	0x03, 0x50
        /*002a*/ 	.short	0x0000


	//----- nvinfo : EIATTR_MAXREG_COUNT
	.align		4
        /*002c*/ 	.byte	0x03, 0x1b
        /*002e*/ 	.short	0x00ff


	//----- nvinfo : EIATTR_MERCURY_ISA_VERSION
	.align		4
        /*0030*/ 	.byte	0x03, 0x5f
        /*0032*/ 	.short	0x0101


	//----- nvinfo : EIATTR_VRC_CTA_INIT_COUNT
	.align		4
        /*0034*/ 	.byte	0x02, 0x4a
	.zero		1
	.zero		1


	//----- nvinfo : EIATTR_EXIT_INSTR_OFFSETS
	.align		4
        /*0038*/ 	.byte	0x04, 0x1c
        /*003a*/ 	.short	(.L_13 - .L_12)


	//   ....[0]....
.L_12:
        /*003c*/ 	.word	0x00000070


	//   ....[1]....
        /*0040*/ 	.word	0x00000cf0


	//----- nvinfo : EIATTR_CBANK_PARAM_SIZE
	.align		4
.L_13:
        /*0044*/ 	.byte	0x03, 0x19
        /*0046*/ 	.short	0x000c


	//----- nvinfo : EIATTR_PARAM_CBANK
	.align		4
        /*0048*/ 	.byte	0x04, 0x0a
        /*004a*/ 	.short	(.L_15 - .L_14)
	.align		4
.L_14:
        /*004c*/ 	.word	index@(.nv.constant0._Z22rcp_stress_kernel_fp16P6__halfi)
        /*0050*/ 	.short	0x0380
        /*0052*/ 	.short	0x000c


	//----- nvinfo : EIATTR_SW_WAR
	.align		4
.L_15:
        /*0054*/ 	.byte	0x04, 0x36
        /*0056*/ 	.short	(.L_17 - .L_16)
.L_16:
        /*0058*/ 	.word	0x00000008
.L_17:


//--------------------- .nv.callgraph             --------------------------
	.section	.nv.callgraph,"",@"SHT_CUDA_CALLGRAPH"
	.align	4
	.sectionentsize	8
	.align		4
        /*0000*/ 	.word	0x00000000
	.align		4
        /*0004*/ 	.word	0xffffffff
	.align		4
        /*0008*/ 	.word	0x00000000
	.align		4
        /*000c*/ 	.word	0xfffffffe
	.align		4
        /*0010*/ 	.word	0x00000000
	.align		4
        /*0014*/ 	.word	0xfffffffd
	.align		4
        /*0018*/ 	.word	0x00000000
	.align		4
        /*001c*/ 	.word	0xfffffffc


//--------------------- .text._Z22rcp_stress_kernel_fp16P6__halfi --------------------------
	.section	.text._Z22rcp_stress_kernel_fp16P6__halfi,"ax",@progbits
	.align	128
        .global         _Z22rcp_stress_kernel_fp16P6__halfi
        .type           _Z22rcp_stress_kernel_fp16P6__halfi,@function
        .size           _Z22rcp_stress_kernel_fp16P6__halfi,(.L_x_2 - _Z22rcp_stress_kernel_fp16P6__halfi)
        .other          _Z22rcp_stress_kernel_fp16P6__halfi,@"STO_CUDA_ENTRY STV_DEFAULT"
_Z22rcp_stress_kernel_fp16P6__halfi:
.text._Z22rcp_stress_kernel_fp16P6__halfi:
[----:B------:R-:W-:Y:S01]  /*0000*/  LDC R1, c[0x0][0x37c] ;  /* 0x0000df00ff017b82 */ /* 0x000fe20000000800 */
[----:B------:R-:W0:Y:S07]  /*0010*/  S2R R3, SR_TID.X ;  /* 0x0000000000037919 */ /* 0x000e2e0000002100 */
[----:B------:R-:W0:Y:S01]  /*0020*/  S2UR UR4, SR_CTAID.X ;  /* 0x00000000000479c3 */ /* 0x000e220000002500 */
[----:B------:R-:W1:Y:S07]  /*0030*/  LDCU UR5, c[0x0][0x388] ;  /* 0x00007100ff0577ac */ /* 0x000e6e0008000800 */
[----:B------:R-:W0:Y:S02]  /*0040*/  LDC R2, c[0x0][0x360] ;  /* 0x0000d800ff027b82 */ /* 0x000e240000000800 */
[----:B0-----:R-:W-:-:S05]  /*0050*/  IMAD R2, R2, UR4, R3 ;  /* 0x0000000402027c24 */ /* 0x001fca000f8e0203 */
[----:B-1----:R-:W-:-:S13]  /*0060*/  ISETP.GE.AND P0, PT, R2, UR5, PT ;  /* 0x0000000502007c0c */ /* 0x002fda000bf06270 */
[----:B------:R-:W-:Y:S05]  /*0070*/  @P0 EXIT ;  /* 0x000000000000094d */ /* 0x000fea0003800000 */
[----:B------:R-:W-:Y:S01]  /*0080*/  I2FP.F32.S32 R0, R2 ;  /* 0x0000000200007245 */ /* 0x000fe20000201400 */
[----:B------:R-:W-:Y:S01]  /*0090*/  IMAD.MOV.U32 R11, RZ, RZ, 0x3727c5ac ;  /* 0x3727c5acff0b7424 */ /* 0x000fe200078e00ff */
[----:B------:R-:W0:Y:S03]  /*00a0*/  LDCU.64 UR6, c[0x0][0x358] ;  /* 0x00006b00ff0677ac */ /* 0x000e260008000a00 */
[C---:B------:R-:W-:Y:S01]  /*00b0*/  FFMA R3, R0.reuse, 9.9999997473787516356e-06, RZ ;  /* 0x3727c5ac00037823 */ /* 0x040fe200000000ff */
[CC--:B------:R-:W-:Y:S01]  /*00c0*/  FFMA R4, R0.reuse, R11.reuse, 0.10000000149011611938 ;  /* 0x3dcccccd00047423 */ /* 0x0c0fe2000000000b */
[CC--:B------:R-:W-:Y:S01]  /*00d0*/  FFMA R5, R0.reuse, R11.reuse, 0.20000000298023223877 ;  /* 0x3e4ccccd00057423 */ /* 0x0c0fe2000000000b */
[CC--:B------:R-:W-:Y:S01]  /*00e0*/  FFMA R6, R0.reuse, R11.reuse, 0.30000001192092895508 ;  /* 0x3e99999a00067423 */ /* 0x0c0fe2000000000b */
[CC--:B------:R-:W-:Y:S01]  /*00f0*/  FFMA R7, R0.reuse, R11.reuse, 0.40000000596046447754 ;  /* 0x3ecccccd00077423 */ /* 0x0c0fe2000000000b */
[CC--:B------:R-:W-:Y:S01]  /*0100*/  FFMA R8, R0.reuse, R11.reuse, 0.5 ;  /* 0x3f00000000087423 */ /* 0x0c0fe2000000000b */
[CC--:B------:R-:W-:Y:S01]  /*0110*/  FFMA R9, R0.reuse, R11.reuse, 0.60000002384185791016 ;  /* 0x3f19999a00097423 */ /* 0x0c0fe2000000000b */
[----:B------:R-:W-:Y:S01]  /*0120*/  FFMA R0, R0, R11, 0.69999998807907104492 ;  /* 0x3f33333300007423 */ /* 0x000fe2000000000b */
[----:B------:R-:W-:Y:S01]  /*0130*/  FADD R5, R5, 1.5 ;  /* 0x3fc0000005057421 */ /* 0x000fe20000000000 */
[----:B------:R-:W-:Y:S01]  /*0140*/  FADD R6, R6, 1.5 ;  /* 0x3fc0000006067421 */ /* 0x000fe20000000000 */
[----:B------:R-:W-:Y:S01]  /*0150*/  FADD R3, R3, 1.5 ;  /* 0x3fc0000003037421 */ /* 0x000fe20000000000 */
[----:B------:R-:W-:Y:S01]  /*0160*/  FADD R4, R4, 1.5 ;  /* 0x3fc0000004047421 */ /* 0x000fe20000000000 */
[----:B------:R-:W-:Y:S01]  /*0170*/  FADD R7, R7, 1.5 ;  /* 0x3fc0000007077421 */ /* 0x000fe20000000000 */
[----:B------:R-:W-:Y:S01]  /*0180*/  FADD R8, R8, 1.5 ;  /* 0x3fc0000008087421 */ /* 0x000fe20000000000 */
[----:B------:R-:W-:Y:S01]  /*0190*/  FADD R9, R9, 1.5 ;  /* 0x3fc0000009097421 */ /* 0x000fe20000000000 */
[----:B------:R-:W-:Y:S01]  /*01a0*/  FADD R0, R0, 1.5 ;  /* 0x3fc0000000007421 */ /* 0x000fe20000000000 */
[----:B------:R-:W-:Y:S01]  /*01b0*/  F2FP.F16.F32.PACK_AB R19, R6, R5 ;  /* 0x000000050613723e */ /* 0x000fe200000000ff */
[----:B------:R-:W-:Y:S01]  /*01c0*/  UMOV UR4, URZ ;  /* 0x000000ff00047c82 */ /* 0x000fe20008000000 */
[----:B------:R-:W-:-:S02]  /*01d0*/  F2FP.F16.F32.PACK_AB R3, R4, R3 ;  /* 0x000000030403723e */ /* 0x000fc400000000ff */
[----:B------:R-:W-:Y:S02]  /*01e0*/  F2FP.F16.F32.PACK_AB R17, R8, R7 ;  /* 0x000000070811723e */ /* 0x000fe400000000ff */
[----:B------:R-:W-:Y:S02]  /*01f0*/  F2FP.F16.F32.PACK_AB R6, R0, R9 ;  /* 0x000000090006723e */ /* 0x000fe400000000ff */
[C---:B------:R-:W-:Y:S02]  /*0200*/  PRMT R21, R3.reuse, 0x7632, R21 ;  /* 0x0000763203157816 */ /* 0x040fe40000000015 */
[----:B------:R-:W-:Y:S02]  /*0210*/  PRMT R0, R3, 0x7610, R0 ;  /* 0x0000761003007816 */ /* 0x000fe40000000000 */
[----:B------:R-:W-:Y:S02]  /*0220*/  PRMT R18, R19, 0x7632, R18 ;  /* 0x0000763213127816 */ /* 0x000fe40000000012 */
[----:B------:R-:W-:-:S02]  /*0230*/  PRMT R16, R17, 0x7632, R16 ;  /* 0x0000763211107816 */ /* 0x000fc40000000010 */
[----:B0-----:R-:W-:-:S07]  /*0240*/  PRMT R5, R6, 0x7632, R5 ;  /* 0x0000763206057816 */ /* 0x001fce0000000005 */
.L_x_0:
[----:B------:R-:W-:Y:S01]  /*0250*/  HADD2.F32 R9, -RZ, R0.H0_H0 ;  /* 0x20000000ff097230 */ /* 0x000fe20000004100 */
[----:B------:R-:W-:Y:S01]  /*0260*/  UIADD3 UR4, UPT, UPT, UR4, 0x2, URZ ;  /* 0x0000000204047890 */ /* 0x000fe2000fffe0ff */
[----:B------:R-:W-:Y:S02]  /*0270*/  HADD2.F32 R12, -RZ, R21.H0_H0 ;  /* 0x20000015ff0c7230 */ /* 0x000fe40000004100 */
[----:B------:R-:W0:Y:S01]  /*0280*/  MUFU.RCP R20, R9 ;  /* 0x0000000900147308 */ /* 0x000e220000001000 */
[----:B------:R-:W-:Y:S01]  /*0290*/  HADD2.F32 R0, -RZ, R19.H0_H0 ;  /* 0x20000013ff007230 */ /* 0x000fe20000004100 */
[----:B------:R-:W-:Y:S01]  /*02a0*/  UISETP.NE.AND UP0, UPT, UR4, 0x3e8, UPT ;  /* 0x000003e80400788c */ /* 0x000fe2000bf05270 */
[----:B------:R-:W-:Y:S02]  /*02b0*/  HADD2.F32 R3, -RZ, R18.H0_H0 ;  /* 0x20000012ff037230 */ /* 0x000fe40000004100 */
[----:B------:R-:W-:Y:S02]  /*02c0*/  HADD2.F32 R8, -RZ, R17.H0_H0 ;  /* 0x20000011ff087230 */ /* 0x000fe40000004100 */
[----:B------:R-:W-:Y:S01]  /*02d0*/  HADD2.F32 R11, -RZ, R16.H0_H0 ;  /* 0x20000010ff0b7230 */ /* 0x000fe20000004100 */
[----:B------:R-:W1:Y:S01]  /*02e0*/  MUFU.RCP R21, R12 ;  /* 0x0000000c00157308 */ /* 0x000e620000001000 */
[----:B------:R-:W-:-:S02]  /*02f0*/  HADD2.F32 R14, -RZ, R6.H0_H0 ;  /* 0x20000006ff0e7230 */ /* 0x000fc40000004100 */
[----:B------:R-:W-:-:S05]  /*0300*/  HADD2.F32 R5, -RZ, R5.H0_H0 ;  /* 0x20000005ff057230 */ /* 0x000fca0000004100 */
[----:B------:R-:W2:Y:S01]  /*0310*/  MUFU.RCP R13, R0 ;  /* 0x00000000000d7308 */ /* 0x000ea20000001000 */
[----:B0-----:R-:W-:-:S04]  /*0320*/  F2FP.F16.F32.PACK_AB R15, RZ, R20 ;  /* 0x00000014ff0f723e */ /* 0x001fc800000000ff */
[----:B------:R-:W-:Y:S02]  /*0330*/  PRMT R18, R15, 0x7610, R18 ;  /* 0x000076100f127816 */ /* 0x000fe40000000012 */
[C---:B------:R-:W-:Y:S01]  /*0340*/  HSETP2.GEU.AND P0, PT, |R15|.reuse.H0_H0, 8.523464202880859375e-06, 8.523464202880859375e-06, PT ;  /* 0x008f008f0f007434 */ /* 0x040fe20003f0ea00 */
[----:B------:R-:W0:Y:S01]  /*0350*/  MUFU.RCP R4, R3 ;  /* 0x0000000300047308 */ /* 0x000e220000001000 */
[----:B-1----:R-:W-:Y:S02]  /*0360*/  F2FP.F16.F32.PACK_AB R19, RZ, R21 ;  /* 0x00000015ff13723e */ /* 0x002fe400000000ff */
[----:B------:R-:W-:-:S03]  /*0370*/  HSETP2.GT.AND P2, PT, |R15|.H0_H0, RZ.H0_H0, PT ;  /* 0x200000ff0f007234 */ /* 0x000fc60003f44a00 */
[C---:B------:R-:W-:Y:S02]  /*0380*/  HSETP2.GEU.AND P1, PT, |R19|.reuse.H0_H0, 8.523464202880859375e-06, 8.523464202880859375e-06, PT ;  /* 0x008f008f13007434 */ /* 0x040fe40003f2ea00 */
[----:B------:R-:W-:Y:S01]  /*0390*/  HSETP2.GT.AND P3, PT, |R19|.H0_H0, RZ.H0_H0, PT ;  /* 0x200000ff13007234 */ /* 0x000fe20003f64a00 */
[----:B------:R-:W1:Y:S01]  /*03a0*/  MUFU.RCP R7, R8 ;  /* 0x0000000800077308 */ /* 0x000e620000001000 */
[----:B------:R-:W-:Y:S02]  /*03b0*/  PLOP3.LUT P2, PT, P0, P2, PT, 0xf2, 0x2f ;  /* 0x00000000002f781c */ /* 0x000fe40000745e72 */
[----:B--2---:R-:W-:Y:S02]  /*03c0*/  F2FP.F16.F32.PACK_AB R16, RZ, R13 ;  /* 0x0000000dff10723e */ /* 0x004fe400000000ff */
[----:B------:R-:W-:-:S03]  /*03d0*/  PLOP3.LUT P3, PT, P1, P3, PT, 0xf2, 0x2f ;  /* 0x00000000002f781c */ /* 0x000fc60000f67e72 */
[C---:B------:R-:W-:Y:S01]  /*03e0*/  HSETP2.GEU.AND P0, PT, |R16|.reuse.H0_H0, 8.523464202880859375e-06, 8.523464202880859375e-06, PT ;  /* 0x008f008f10007434 */ /* 0x040fe20003f0ea00 */
[----:B------:R-:W2:Y:S01]  /*03f0*/  MUFU.RCP R10, R11 ;  /* 0x0000000b000a7308 */ /* 0x000ea20000001000 */
[----:B------:R-:W-:Y:S02]  /*0400*/  HSETP2.GT.AND P1, PT, |R16|.H0_H0, RZ.H0_H0, PT ;  /* 0x200000ff10007234 */ /* 0x000fe40003f24a00 */
[----:B0-----:R-:W-:Y:S02]  /*0410*/  F2FP.F16.F32.PACK_AB R17, RZ, R4 ;  /* 0x00000004ff11723e */ /* 0x001fe400000000ff */
[----:B------:R-:W-:Y:S01]  /*0420*/  @!P2 FFMA R9, -R9, R20, 1 ;  /* 0x3f8000000909a423 */ /* 0x000fe20000000114 */
[----:B------:R-:W-:Y:S02]  /*0430*/  PLOP3.LUT P1, PT, P0, P1, PT, 0xf2, 0x2f ;  /* 0x00000000002f781c */ /* 0x000fe40000723e72 */
[C---:B------:R-:W-:Y:S01]  /*0440*/  HSETP2.GEU.AND P6, PT, |R17|.reuse.H0_H0, 8.523464202880859375e-06, 8.523464202880859375e-06, PT ;  /* 0x008f008f11007434 */ /* 0x040fe20003fcea00 */
[----:B------:R-:W-:Y:S01]  /*0450*/  @!P3 FFMA R12, -R12, R21, 1 ;  /* 0x3f8000000c0cb423 */ /* 0x000fe20000000115 */
[----:B------:R-:W-:Y:S01]  /*0460*/  HSETP2.GT.AND P0, PT, |R17|.H0_H0, RZ.H0_H0, PT ;  /* 0x200000ff11007234 */ /* 0x000fe20003f04a00 */
[----:B------:R-:W-:Y:S01]  /*0470*/  @!P2 FFMA R20, R20, R9, R20 ;  /* 0x000000091414a223 */ /* 0x000fe20000000014 */
[----:B------:R-:W-:Y:S01]  /*0480*/  MUFU.RCP R6, R5 ;  /* 0x0000000500067308 */ /* 0x000fe20000001000 */
[----:B------:R-:W-:Y:S01]  /*0490*/  @!P3 FFMA R21, R21, R12, R21 ;  /* 0x0000000c1515b223 */ /* 0x000fe20000000015 */
[----:B-1----:R-:W-:-:S02]  /*04a0*/  F2FP.F16.F32.PACK_AB R12, RZ, R7 ;  /* 0x00000007ff0c723e */ /* 0x002fc400000000ff */
[----:B------:R-:W-:Y:S02]  /*04b0*/  PLOP3.LUT P0, PT, P6, P0, PT, 0xf2, 0x2f ;  /* 0x00000000002f781c */ /* 0x000fe40003701e72 */
[----:B--2---:R-:W-:Y:S01]  /*04c0*/  F2FP.F16.F32.PACK_AB R15, RZ, R10 ;  /* 0x0000000aff0f723e */ /* 0x004fe200000000ff */
[----:B------:R-:W-:Y:S01]  /*04d0*/  @!P1 FFMA R0, -R0, R13, 1 ;  /* 0x3f80000000009423 */ /* 0x000fe2000000010d */
[----:B------:R-:W0:Y:S01]  /*04e0*/  MUFU.RCP R9, R14 ;  /* 0x0000000e00097308 */ /* 0x000e220000001000 */
[C---:B------:R-:W-:Y:S02]  /*04f0*/  HSETP2.GEU.AND P4, PT, |R12|.reuse.H0_H0, 8.523464202880859375e-06, 8.523464202880859375e-06, PT ;  /* 0x008f008f0c007434 */ /* 0x040fe40003f8ea00 */
[----:B------:R-:W-:Y:S02]  /*0500*/  HSETP2.GT.AND P5, PT, |R12|.H0_H0, RZ.H0_H0, PT ;  /* 0x200000ff0c007234 */ /* 0x000fe40003fa4a00 */
[----:B------:R-:W-:Y:S01]  /*0510*/  @!P2 F2FP.F16.F32.PACK_AB R18, RZ, R20 ;  /* 0x00000014ff12a23e */ /* 0x000fe200000000ff */
[----:B------:R-:W-:Y:S01]  /*0520*/  @!P1 FFMA R20, R13, R0, R13 ;  /* 0x000000000d149223 */ /* 0x000fe2000000000d */
[----:B------:R-:W-:-:S02]  /*0530*/  @!P3 F2FP.F16.F32.PACK_AB R19, RZ, R21 ;  /* 0x00000015ff13b23e */ /* 0x000fc400000000ff */
[----:B------:R-:W-:Y:S01]  /*0540*/  PLOP3.LUT P2, PT, P4, P5, PT, 0xf2, 0x2f ;  /* 0x00000000002f781c */ /* 0x000fe2000274be72 */
[----:B------:R-:W-:Y:S01]  /*0550*/  @!P0 FFMA R21, -R3, R4, 1 ;  /* 0x3f80000003158423 */ /* 0x000fe20000000104 */
[C---:B------:R-:W-:Y:S01]  /*0560*/  HSETP2.GEU.AND P5, PT, |R15|.reuse.H0_H0, 8.523464202880859375e-06, 8.523464202880859375e-06, PT ;  /* 0x008f008f0f007434 */ /* 0x040fe20003faea00 */
[----:B------:R-:W-:Y:S01]  /*0570*/  HADD2.F32 R0, -RZ, R18.H0_H0 ;  /* 0x20000012ff007230 */ /* 0x000fe20000004100 */
[----:B------:R-:W-:Y:S01]  /*0580*/  HSETP2.GT.AND P4, PT, |R15|.H0_H0, RZ.H0_H0, PT ;  /* 0x200000ff0f007234 */ /* 0x000fe20003f84a00 */
[----:B------:R-:W-:Y:S01]  /*0590*/  @!P0 FFMA R21, R4, R21, R4 ;  /* 0x0000001504158223 */ /* 0x000fe20000000004 */
[----:B------:R-:W-:Y:S01]  /*05a0*/  PRMT R13, R16, 0x7610, R13 ;  /* 0x00007610100d7816 */ /* 0x000fe2000000000d */
[----:B------:R-:W-:Y:S01]  /*05b0*/  HADD2.F32 R4, -RZ, R19.H0_H0 ;  /* 0x20000013ff047230 */ /* 0x000fe20000004100 */
[----:B0-----:R-:W-:Y:S01]  /*05c0*/  F2FP.F16.F32.PACK_AB R16, RZ, R9 ;  /* 0x00000009ff10723e */ /* 0x001fe200000000ff */
[----:B------:R-:W0:Y:S01]  /*05d0*/  MUFU.RCP R3, R0 ;  /* 0x0000000000037308 */ /* 0x000e220000001000 */
[----:B------:R-:W-:-:S02]  /*05e0*/  PLOP3.LUT P3, PT, P5, P4, PT, 0xf2, 0x2f ;  /* 0x00000000002f781c */ /* 0x000fc40002f69e72 */
[----:B------:R-:W-:Y:S01]  /*05f0*/  PRMT R18, R17, 0x7610, R18 ;  /* 0x0000761011127816 */ /* 0x000fe20000000012 */
[----:B------:R-:W-:Y:S01]  /*0600*/  @!P2 FFMA R8, -R8, R7, 1 ;  /* 0x3f8000000808a423 */ /* 0x000fe20000000107 */
[----:B------:R-:W-:Y:S02]  /*0610*/  @!P1 F2FP.F16.F32.PACK_AB R13, RZ, R20 ;  /* 0x00000014ff0d923e */ /* 0x000fe400000000ff */
[----:B------:R-:W-:Y:S01]  /*0620*/  @!P0 F2FP.F16.F32.PACK_AB R18, RZ, R21 ;  /* 0x00000015ff12823e */ /* 0x000fe200000000ff */
[----:B------:R-:W-:Y:S01]  /*0630*/  @!P2 FFMA R19, R7, R8, R7 ;  /* 0x000000080713a223 */ /* 0x000fe20000000007 */
[C---:B------:R-:W-:Y:S01]  /*0640*/  HSETP2.GEU.AND P1, PT, |R16|.reuse.H0_H0, 8.523464202880859375e-06, 8.523464202880859375e-06, PT ;  /* 0x008f008f10007434 */ /* 0x040fe20003f2ea00 */
[----:B------:R-:W-:Y:S01]  /*0650*/  HADD2.F32 R8, -RZ, R13.H0_H0 ;  /* 0x2000000dff087230 */ /* 0x000fe20000004100 */
[----:B------:R-:W-:Y:S01]  /*0660*/  HSETP2.GT.AND P0, PT, |R16|.H0_H0, RZ.H0_H0, PT ;  /* 0x200000ff10007234 */ /* 0x000fe20003f04a00 */
[----:B------:R-:W1:Y:S01]  /*0670*/  MUFU.RCP R7, R4 ;  /* 0x0000000400077308 */ /* 0x000e620000001000 */
[----:B------:R-:W-:Y:S01]  /*0680*/  F2FP.F16.F32.PACK_AB R17, RZ, R6 ;  /* 0x00000006ff11723e */ /* 0x000fe200000000ff */
[----:B------:R-:W-:Y:S01]  /*0690*/  @!P3 FFMA R13, -R11, R10, 1 ;  /* 0x3f8000000b0db423 */ /* 0x000fe2000000010a */
[----:B------:R-:W-:-:S02]  /*06a0*/  @!P2 F2FP.F16.F32.PACK_AB R12, RZ, R19 ;  /* 0x00000013ff0ca23e */ /* 0x000fc400000000ff */
[----:B------:R-:W-:Y:S01]  /*06b0*/  PLOP3.LUT P4, PT, P1, P0, PT, 0xf2, 0x2f ;  /* 0x00000000002f781c */ /* 0x000fe20000f81e72 */
[----:B------:R-:W-:Y:S01]  /*06c0*/  @!P3 FFMA R20, R10, R13, R10 ;  /* 0x0000000d0a14b223 */ /* 0x000fe2000000000a */
[C---:B------:R-:W-:Y:S01]  /*06d0*/  HSETP2.GEU.AND P1, PT, |R17|.reuse.H0_H0, 8.523464202880859375e-06, 8.523464202880859375e-06, PT ;  /* 0x008f008f11007434 */ /* 0x040fe20003f2ea00 */
[----:B------:R-:W-:Y:S01]  /*06e0*/  HADD2.F32 R10, -RZ, R18.H0_H0 ;  /* 0x20000012ff0a7230 */ /* 0x000fe20000004100 */
[----:B------:R-:W-:Y:S01]  /*06f0*/  HSETP2.GT.AND P0, PT, |R17|.H0_H0, RZ.H0_H0, PT ;  /* 0x200000ff11007234 */ /* 0x000fe20003f04a00 */
[----:B------:R-:W2:Y:S01]  /*0700*/  MUFU.RCP R11, R8 ;  /* 0x00000008000b7308 */ /* 0x000ea20000001000 */
[----:B------:R-:W-:Y:S01]  /*0710*/  PRMT R18, R15, 0x7610, R18 ;  /* 0x000076100f127816 */ /* 0x000fe20000000012 */
[----:B------:R-:W-:Y:S01]  /*0720*/  HADD2.F32 R12, -RZ, R12.H0_H0 ;  /* 0x2000000cff0c7230 */ /* 0x000fe20000004100 */
[----:B------:R-:W-:Y:S02]  /*0730*/  @!P3 F2FP.F16.F32.PACK_AB R18, RZ, R20 ;  /* 0x00000014ff12b23e */ /* 0x000fe400000000ff */
[----:B------:R-:W-:-:S02]  /*0740*/  PLOP3.LUT P0, PT, P1, P0, PT, 0xf2, 0x2f ;  /* 0x00000000002f781c */ /* 0x000fc40000f01e72 */
[----:B------:R-:W-:Y:S01]  /*0750*/  PRMT R22, R17, 0x7610, R22 ;  /* 0x0000761011167816 */ /* 0x000fe20000000016 */
[----:B------:R-:W-:Y:S01]  /*0760*/  @!P4 FFMA R20, -R14, R9, 1 ;  /* 0x3f8000000e14c423 */ /* 0x000fe20000000109 */
[----:B------:R-:W3:Y:S01]  /*0770*/  MUFU.RCP R13, R10 ;  /* 0x0000000a000d7308 */ /* 0x000ee20000001000 */
[----:B------:R-:W-:Y:S01]  /*0780*/  HADD2.F32 R14, -RZ, R18.H0_H0 ;  /* 0x20000012ff0e7230 */ /* 0x000fe20000004100 */
[----:B0-----:R-:W-:Y:S01]  /*0790*/  F2FP.F16.F32.PACK_AB R24, RZ, R3 ;  /* 0x00000003ff18723e */ /* 0x001fe200000000ff */
[----:B------:R-:W-:Y:S01]  /*07a0*/  @!P4 FFMA R20, R9, R20, R9 ;  /* 0x000000140914c223 */ /* 0x000fe20000000009 */
[----:B-1----:R-:W-:-:S03]  /*07b0*/  F2FP.F16.F32.PACK_AB R21, RZ, R7 ;  /* 0x00000007ff15723e */ /* 0x002fc600000000ff */
[C---:B------:R-:W-:Y:S01]  /*07c0*/  HSETP2.GEU.AND P1, PT, |R24|.reuse.H0_H0, 8.523464202880859375e-06, 8.523464202880859375e-06, PT ;  /* 0x008f008f18007434 */ /* 0x040fe20003f2ea00 */
[----:B------:R-:W0:Y:S01]  /*07d0*/  MUFU.RCP R15, R12 ;  /* 0x0000000c000f7308 */ /* 0x000e220000001000 */
[----:B------:R-:W-:Y:S01]  /*07e0*/  @!P0 FFMA R5, -R5, R6, 1 ;  /* 0x3f80000005058423 */ /* 0x000fe20000000106 */
[----:B------:R-:W-:Y:S02]  /*07f0*/  @!P4 F2FP.F16.F32.PACK_AB R16, RZ, R20 ;  /* 0x00000014ff10c23e */ /* 0x000fe400000000ff */
[----:B--2---:R-:W-:Y:S01]  /*0800*/  F2FP.F16.F32.PACK_AB R19, RZ, R11 ;  /* 0x0000000bff13723e */ /* 0x004fe200000000ff */
[----:B------:R-:W-:Y:S01]  /*0810*/  @!P0 FFMA R5, R6, R5, R6 ;  /* 0x0000000506058223 */ /* 0x000fe20000000006 */
[----:B------:R-:W-:Y:S01]  /*0820*/  HSETP2.GT.AND P6, PT, |R24|.H0_H0, RZ.H0_H0, PT ;  /* 0x200000ff18007234 */ /* 0x000fe20003fc4a00 */
[----:B------:R-:W-:Y:S01]  /*0830*/  HADD2.F32 R20, -RZ, R16.H0_H0 ;  /* 0x20000010ff147230 */ /* 0x000fe20000004100 */
[----:B------:R-:W1:Y:S01]  /*0840*/  MUFU.RCP R9, R14 ;  /* 0x0000000e00097308 */ /* 0x000e620000001000 */
[----:B------:R-:W-:-:S02]  /*0850*/  HSETP2.GEU.AND P5, PT, |R21|.H0_H0, 8.523464202880859375e-06, 8.523464202880859375e-06, PT ;  /* 0x008f008f15007434 */ /* 0x000fc40003faea00 */
[----:B------:R-:W-:Y:S02]  /*0860*/  @!P0 F2FP.F16.F32.PACK_AB R22, RZ, R5 ;  /* 0x00000005ff16823e */ /* 0x000fe400000000ff */
[----:B------:R-:W-:Y:S02]  /*0870*/  HSETP2.GT.AND P2, PT, |R21|.H0_H0, RZ.H0_H0, PT ;  /* 0x200000ff15007234 */ /* 0x000fe40003f44a00 */
[C---:B------:R-:W-:Y:S01]  /*0880*/  HSETP2.GEU.AND P4, PT, |R19|.reuse.H0_H0, 8.523464202880859375e-06, 8.523464202880859375e-06, PT ;  /* 0x008f008f13007434 */ /* 0x040fe20003f8ea00 */
[----:B------:R-:W2:Y:S01]  /*0890*/  MUFU.RCP R23, R20 ;  /* 0x0000001400177308 */ /* 0x000ea20000001000 */
[----:B------:R-:W-:Y:S01]  /*08a0*/  HADD2.F32 R22, -RZ, R22.H0_H0 ;  /* 0x20000016ff167230 */ /* 0x000fe20000004100 */
[----:B------:R-:W-:Y:S02]  /*08b0*/  HSETP2.GT.AND P0, PT, |R19|.H0_H0, RZ.H0_H0, PT ;  /* 0x200000ff13007234 */ /* 0x000fe40003f04a00 */
[----:B---3--:R-:W-:Y:S02]  /*08c0*/  F2FP.F16.F32.PACK_AB R18, RZ, R13 ;  /* 0x0000000dff12723e */ /* 0x008fe400000000ff */
[----:B0-----:R-:W-:-:S02]  /*08d0*/  F2FP.F16.F32.PACK_AB R17, RZ, R15 ;  /* 0x0000000fff11723e */ /* 0x001fc400000000ff */
[----:B------:R-:W0:Y:S01]  /*08e0*/  MUFU.RCP R25, R22 ;  /* 0x0000001600197308 */ /* 0x000e220000001000 */
[----:B------:R-:W-:Y:S02]  /*08f0*/  PLOP3.LUT P6, PT, P1, P6, PT, 0xf2, 0x2f ;  /* 0x00000000002f781c */ /* 0x000fe40000fcde72 */
[----:B------:R-:W-:Y:S02]  /*0900*/  PLOP3.LUT P5, PT, P5, P2, PT, 0xf2, 0x2f ;  /* 0x00000000002f781c */ /* 0x000fe40002fa5e72 */
[----:B------:R-:W-:Y:S02]  /*0910*/  PLOP3.LUT P4, PT, P4, P0, PT, 0xf2, 0x2f ;  /* 0x00000000002f781c */ /* 0x000fe40002781e72 */
[C---:B------:R-:W-:Y:S02]  /*0920*/  HSETP2.GEU.AND P3, PT, |R18|.reuse.H0_H0, 8.523464202880859375e-06, 8.523464202880859375e-06, PT ;  /* 0x008f008f12007434 */ /* 0x040fe40003f6ea00 */
[----:B------:R-:W-:Y:S02]  /*0930*/  HSETP2.GT.AND P1, PT, |R18|.H0_H0, RZ.H0_H0, PT ;  /* 0x200000ff12007234 */ /* 0x000fe40003f24a00 */
[----:B------:R-:W-:-:S02]  /*0940*/  HSETP2.GEU.AND P2, PT, |R17|.H0_H0, 8.523464202880859375e-06, 8.523464202880859375e-06, PT ;  /* 0x008f008f11007434 */ /* 0x000fc40003f4ea00 */
[----:B------:R-:W-:Y:S02]  /*0950*/  HSETP2.GT.AND P0, PT, |R17|.H0_H0, RZ.H0_H0, PT ;  /* 0x200000ff11007234 */ /* 0x000fe40003f04a00 */
[----:B-1----:R-:W-:Y:S02]  /*0960*/  F2FP.F16.F32.PACK_AB R16, RZ, R9 ;  /* 0x00000009ff10723e */ /* 0x002fe400000000ff */
[----:B------:R-:W-:Y:S01]  /*0970*/  PLOP3.LUT P3, PT, P3, P1, PT, 0xf2, 0x2f ;  /* 0x00000000002f781c */ /* 0x000fe20001f63e72 */
[----:B------:R-:W-:Y:S01]  /*0980*/  @!P4 FFMA R8, -R8, R11, 1 ;  /* 0x3f8000000808c423 */ /* 0x000fe2000000010b */
[----:B------:R-:W-:Y:S02]  /*0990*/  PLOP3.LUT P2, PT, P2, P0, PT, 0xf2, 0x2f ;  /* 0x00000000002f781c */ /* 0x000fe40001741e72 */
[C---:B------:R-:W-:Y:S01]  /*09a0*/  HSETP2.GEU.AND P1, PT, |R16|.reuse.H0_H0, 8.523464202880859375e-06, 8.523464202880859375e-06, PT ;  /* 0x008f008f10007434 */ /* 0x040fe20003f2ea00 */
[----:B------:R-:W-:Y:S01]  /*09b0*/  @!P4 FFMA R11, R11, R8, R11 ;  /* 0x000000080b0bc223 */ /* 0x000fe2000000000b */
[----:B------:R-:W-:-:S02]  /*09c0*/  HSETP2.GT.AND P0, PT, |R16|.H0_H0, RZ.H0_H0, PT ;  /* 0x200000ff10007234 */ /* 0x000fc40003f04a00 */
[----:B--2---:R-:W-:Y:S02]  /*09d0*/  F2FP.F16.F32.PACK_AB R6, RZ, R23 ;  /* 0x00000017ff06723e */ /* 0x004fe400000000ff */
[----:B------:R-:W-:Y:S02]  /*09e0*/  P2R R27, PR, RZ, 0x40 ;  /* 0x00000040ff1b7803 */ /* 0x000fe40000000000 */
[----:B------:R-:W-:Y:S01]  /*09f0*/  PLOP3.LUT P1, PT, P1, P0, PT, 0xf2, 0x2f ;  /* 0x00000000002f781c */ /* 0x000fe20000f21e72 */
[----:B------:R-:W-:Y:S01]  /*0a00*/  @!P3 FFMA R10, -R10, R13, 1 ;  /* 0x3f8000000a0ab423 */ /* 0x000fe2000000010d */
[C---:B------:R-:W-:Y:S01]  /*0a10*/  HSETP2.GEU.AND P0, PT, |R6|.reuse.H0_H0, 8.523464202880859375e-06, 8.523464202880859375e-06, PT ;  /* 0x008f008f06007434 */ /* 0x040fe20003f0ea00 */
[----:B------:R-:W-:Y:S01]  /*0a20*/  @!P2 FFMA R12, -R12, R15, 1 ;  /* 0x3f8000000c0ca423 */ /* 0x000fe2000000010f */
[----:B------:R-:W-:Y:S01]  /*0a30*/  HSETP2.GT.AND P6, PT, |R6|.H0_H0, RZ.H0_H0, PT ;  /* 0x200000ff06007234 */ /* 0x000fe20003fc4a00 */
[----:B------:R-:W-:Y:S01]  /*0a40*/  @!P3 FFMA R13, R13, R10, R13 ;  /* 0x0000000a0d0db223 */ /* 0x000fe2000000000d */
[----:B0-----:R-:W-:Y:S01]  /*0a50*/  F2FP.F16.F32.PACK_AB R5, RZ, R25 ;  /* 0x00000019ff05723e */ /* 0x001fe200000000ff */
[----:B------:R-:W-:Y:S01]  /*0a60*/  @!P2 FFMA R12, R15, R12, R15 ;  /* 0x0000000c0f0ca223 */ /* 0x000fe2000000000f */
[----:B------:R-:W-:-:S02]  /*0a70*/  P2R R26, PR, RZ, 0x20 ;  /* 0x00000020ff1a7803 */ /* 0x000fc40000000000 */
[----:B------:R-:W-:Y:S02]  /*0a80*/  PLOP3.LUT P0, PT, P0, P6, PT, 0xf2, 0x2f ;  /* 0x00000000002f781c */ /* 0x000fe4000070de72 */
[C---:B------:R-:W-:Y:S01]  /*0a90*/  HSETP2.GEU.AND P6, PT, |R5|.reuse.H0_H0, 8.523464202880859375e-06, 8.523464202880859375e-06, PT ;  /* 0x008f008f05007434 */ /* 0x040fe20003fcea00 */
[----:B------:R-:W-:Y:S01]  /*0aa0*/  @!P1 FFMA R14, -R14, R9, 1 ;  /* 0x3f8000000e0e9423 */ /* 0x000fe20000000109 */
[----:B------:R-:W-:Y:S02]  /*0ab0*/  HSETP2.GT.AND P5, PT, |R5|.H0_H0, RZ.H0_H0, PT ;  /* 0x200000ff05007234 */ /* 0x000fe40003fa4a00 */
[----:B------:R-:W-:Y:S01]  /*0ac0*/  @!P4 F2FP.F16.F32.PACK_AB R19, RZ, R11 ;  /* 0x0000000bff13c23e */ /* 0x000fe200000000ff */
[----:B------:R-:W-:Y:S01]  /*0ad0*/  @!P1 FFMA R14, R9, R14, R9 ;  /* 0x0000000e090e9223 */ /* 0x000fe20000000009 */
[----:B------:R-:W-:Y:S02]  /*0ae0*/  @!P3 F2FP.F16.F32.PACK_AB R18, RZ, R13 ;  /* 0x0000000dff12b23e */ /* 0x000fe400000000ff */
[----:B------:R-:W-:-:S02]  /*0af0*/  PLOP3.LUT P6, PT, P6, P5, PT, 0xf2, 0x2f ;  /* 0x00000000002f781c */ /* 0x000fc400037cbe72 */
[----:B------:R-:W-:Y:S01]  /*0b00*/  ISETP.NE.AND P5, PT, R26, RZ, PT ;  /* 0x000000ff1a00720c */ /* 0x000fe20003fa5270 */
[----:B------:R-:W-:Y:S01]  /*0b10*/  @!P0 FFMA R20, -R20, R23, 1 ;  /* 0x3f80000014148423 */ /* 0x000fe20000000117 */
[----:B------:R-:W-:Y:S02]  /*0b20*/  P2R R26, PR, RZ, 0x40 ;  /* 0x00000040ff1a7803 */ /* 0x000fe40000000000 */
[----:B------:R-:W-:Y:S01]  /*0b30*/  ISETP.NE.AND P6, PT, R27, RZ, PT ;  /* 0x000000ff1b00720c */ /* 0x000fe20003fc5270 */
[----:B------:R-:W-:Y:S01]  /*0b40*/  @!P0 FFMA R20, R23, R20, R23 ;  /* 0x0000001417148223 */ /* 0x000fe20000000017 */
[----:B------:R-:W-:Y:S02]  /*0b50*/  @!P2 F2FP.F16.F32.PACK_AB R17, RZ, R12 ;  /* 0x0000000cff11a23e */ /* 0x000fe400000000ff */
[----:B------:R-:W-:Y:S02]  /*0b60*/  @!P1 F2FP.F16.F32.PACK_AB R16, RZ, R14 ;  /* 0x0000000eff10923e */ /* 0x000fe400000000ff */
[----:B------:R-:W-:-:S03]  /*0b70*/  @!P0 F2FP.F16.F32.PACK_AB R6, RZ, R20 ;  /* 0x00000014ff06823e */ /* 0x000fc600000000ff */
[----:B------:R-:W-:-:S04]  /*0b80*/  @!P5 FFMA R4, -R4, R7, 1 ;  /* 0x3f8000000404d423 */ /* 0x000fc80000000107 */
[----:B------:R-:W-:Y:S01]  /*0b90*/  @!P6 FFMA R0, -R0, R3, 1 ;  /* 0x3f8000000000e423 */ /* 0x000fe20000000103 */
[----:B------:R-:W-:-:S03]  /*0ba0*/  @!P5 FFMA R7, R7, R4, R7 ;  /* 0x000000040707d223 */ /* 0x000fc60000000007 */
[----:B------:R-:W-:Y:S01]  /*0bb0*/  @!P6 FFMA R3, R3, R0, R3 ;  /* 0x000000000303e223 */ /* 0x000fe20000000003 */
[----:B------:R-:W-:Y:S02]  /*0bc0*/  PRMT R0, R24, 0x7610, R0 ;  /* 0x0000761018007816 */ /* 0x000fe40000000000 */
[----:B------:R-:W-:Y:S02]  /*0bd0*/  @!P5 F2FP.F16.F32.PACK_AB R21, RZ, R7 ;  /* 0x00000007ff15d23e */ /* 0x000fe400000000ff */
[----:B------:R-:W-:Y:S02]  /*0be0*/  @!P6 F2FP.F16.F32.PACK_AB R0, RZ, R3 ;  /* 0x00000003ff00e23e */ /* 0x000fe400000000ff */
[----:B------:R-:W-:-:S13]  /*0bf0*/  ISETP.NE.AND P6, PT, R26, RZ, PT ;  /* 0x000000ff1a00720c */ /* 0x000fda0003fc5270 */
[----:B------:R-:W-:-:S04]  /*0c00*/  @!P6 FFMA R22, -R22, R25, 1 ;  /* 0x3f8000001616e423 */ /* 0x000fc80000000119 */
[----:B------:R-:W-:-:S05]  /*0c10*/  @!P6 FFMA R22, R25, R22, R25 ;  /* 0x000000161916e223 */ /* 0x000fca0000000019 */
[----:B------:R-:W-:Y:S01]  /*0c20*/  @!P6 F2FP.F16.F32.PACK_AB R5, RZ, R22 ;  /* 0x00000016ff05e23e */ /* 0x000fe200000000ff */
[----:B------:R-:W-:Y:S06]  /*0c30*/  BRA.U UP0, `(.L_x_0) ;  /* 0xfffffff500847547 */ /* 0x000fec000b83ffff */
[----:B------:R-:W-:Y:S01]  /*0c40*/  HADD2 R0, R0.H0_H0, RZ.H0_H0 ;  /* 0x200000ff00007230 */ /* 0x000fe20000000800 */
[----:B------:R-:W0:Y:S03]  /*0c50*/  LDC.64 R8, c[0x0][0x380] ;  /* 0x0000e000ff087b82 */ /* 0x000e260000000a00 */
[----:B------:R-:W-:-:S04]  /*0c60*/  HADD2 R0, R0.H0_H0, R21.H0_H0 ;  /* 0x2000001500007230 */ /* 0x000fc80000000800 */
[----:B------:R-:W-:-:S04]  /*0c70*/  HADD2 R0, R0.H0_H0, R19.H0_H0 ;  /* 0x2000001300007230 */ /* 0x000fc80000000800 */
[----:B------:R-:W-:-:S04]  /*0c80*/  HADD2 R0, R0.H0_H0, R18.H0_H0 ;  /* 0x2000001200007230 */ /* 0x000fc80000000800 */
[----:B------:R-:W-:-:S04]  /*0c90*/  HADD2 R0, R0.H0_H0, R17.H0_H0 ;  /* 0x2000001100007230 */ /* 0x000fc80000000800 */
[----:B------:R-:W-:-:S04]  /*0ca0*/  HADD2 R3, R0.H0_H0, R16.H0_H0 ;  /* 0x2000001000037230 */ /* 0x000fc80000000800 */
[----:B------:R-:W-:Y:S02]  /*0cb0*/  HADD2 R3, R3.H0_H0, R6.H0_H0 ;  /* 0x2000000603037230 */ /* 0x000fe40000000800 */
[----:B0-----:R-:W-:-:S04]  /*0cc0*/  IMAD.WIDE R8, R2, 0x2, R8 ;  /* 0x0000000202087825 */ /* 0x001fc800078e0208 */
[----:B------:R-:W-:-:S05]  /*0cd0*/  HADD2 R3, R3.H0_H0, R5.H0_H0 ;  /* 0x2000000503037230 */ /* 0x000fca0000000800 */
[----:B------:R-:W-:Y:S01]  /*0ce0*/  STG.E.U16 desc[UR6][R8.64], R3 ;  /* 0x0000000308007986 */ /* 0x000fe2000c101506 */
[----:B------:R-:W-:Y:S05]  /*0cf0*/  EXIT ;  /* 0x000000000000794d */ /* 0x000fea0003800000 */
.L_x_1:
[----:B------:R-:W-:-:S00]  /*0d00*/  BRA `(.L_x_1) ;  /* 0xfffffffc00fc7947 */ /* 0x000fc0000383ffff */
[----:B------:R-:W-:-:S00]  /*0d10*/  NOP ;  /* 0x0000000000007918 */ /* 0x000fc00000000000 */
        /* <DEDUP_REMOVED lines=14> */
.L_x_2:


//--------------------- .nv.shared.reserved.0     --------------------------
	.section	.nv.shared.reserved.0,"aw",@nobits
	.weak		__nv_reservedSMEM_offset_0_alias
	.size		__nv_reservedSMEM_offset_0_alias, 0, 64
	.other		__nv_reservedSMEM_offset_0_alias,@"STO_CUDA_RESERVED_SHARED STV_DEFAULT"
__nv_reservedSMEM_offset_0_alias:
	.zero		0
	.zero		64


//--------------------- .nv.constant0._Z22rcp_stress_kernel_fp16P6__halfi --------------------------
	.section	.nv.constant0._Z22rcp_stress_kernel_fp16P6__halfi,"a",@progbits
	.sectionflags	@""
	.align	4
.nv.constant0._Z22rcp_stress_kernel_fp16P6__halfi:
	.zero		908


//--------------------- SYMBOLS --------------------------

	.type		.nv.reservedSmem.offset0,@object
	.size		.nv.reservedSmem.offset0,0x4
